	.headerflags	@"EF_CUDA_TEXMODE_UNIFIED EF_CUDA_64BIT_ADDRESS EF_CUDA_ACCELERATORS EF_CUDA_SM90 EF_CUDA_VIRTUAL_SM(EF_CUDA_SM90)"
	.elftype	@"ET_EXEC"


//--------------------- .nv.info                  --------------------------
	.section	.nv.info,"",@"SHT_CUDA_INFO"
	.align	4


	//----- nvinfo : EIATTR_REGCOUNT
	.align		4
        /*0000*/ 	.byte	0x04, 0x2f
        /*0002*/ 	.short	(.L_3 - .L_2)
	.align		4
.L_2:
        /*0004*/ 	.word	index@(triton_poi_fused__native_batch_norm_legit_no_training_relu_5)
        /*0008*/ 	.word	0x00000011


	//----- nvinfo : EIATTR_MIN_STACK_SIZE
	.align		4
.L_3:
        /*000c*/ 	.byte	0x04, 0x12
        /*000e*/ 	.short	(.L_5 - .L_4)
	.align		4
.L_4:
        /*0010*/ 	.word	index@(triton_poi_fused__native_batch_norm_legit_no_training_relu_5)
        /*0014*/ 	.word	0x00000000


	//----- nvinfo : EIATTR_FRAME_SIZE
	.align		4
.L_5:
        /*0018*/ 	.byte	0x04, 0x11
        /*001a*/ 	.short	(.L_7 - .L_6)
	.align		4
.L_6:
        /*001c*/ 	.word	index@(triton_poi_fused__native_batch_norm_legit_no_training_relu_5)
        /*0020*/ 	.word	0x00000000


	//----- nvinfo : EIATTR_MIN_STACK_SIZE
	.align		4
.L_7:
        /*0024*/ 	.byte	0x04, 0x12
        /*0026*/ 	.short	(.L_9 - .L_8)
	.align		4
.L_8:
        /*0028*/ 	.word	index@(triton_poi_fused__native_batch_norm_legit_no_training_relu_5)
        /*002c*/ 	.word	0x00000000
.L_9:


//--------------------- .nv.info.triton_poi_fused__native_batch_norm_legit_no_training_relu_5 --------------------------
	.section	.nv.info.triton_poi_fused__native_batch_norm_legit_no_training_relu_5,"",@"SHT_CUDA_INFO"
	.sectionflags	@""
	.align	4


	//----- nvinfo : EIATTR_CUDA_API_VERSION
	.align		4
        /*0000*/ 	.byte	0x04, 0x37
        /*0002*/ 	.short	(.L_11 - .L_10)
.L_10:
        /*0004*/ 	.word	0x0000007c


	//----- nvinfo : EIATTR_KPARAM_INFO
	.align		4
.L_11:
        /*0008*/ 	.byte	0x04, 0x17
        /*000a*/ 	.short	(.L_13 - .L_12)
.L_12:
        /*000c*/ 	.word	0x00000000
        /*0010*/ 	.short	0x0006
        /*0012*/ 	.short	0x0030
        /*0014*/ 	.byte	0x00, 0xf0, 0x11, 0x00


	//----- nvinfo : EIATTR_KPARAM_INFO
	.align		4
.L_13:
        /*0018*/ 	.byte	0x04, 0x17
        /*001a*/ 	.short	(.L_15 - .L_14)
.L_14:
        /*001c*/ 	.word	0x00000000
        /*0020*/ 	.short	0x0005
        /*0022*/ 	.short	0x0028
        /*0024*/ 	.byte	0x00, 0xf4, 0x21, 0x00


	//----- nvinfo : EIATTR_KPARAM_INFO
	.align		4
.L_15:
        /*0028*/ 	.byte	0x04, 0x17
        /*002a*/ 	.short	(.L_17 - .L_16)
.L_16:
        /*002c*/ 	.word	0x00000000
        /*0030*/ 	.short	0x0004
        /*0032*/ 	.short	0x0020
        /*0034*/ 	.byte	0x00, 0xf4, 0x21, 0x00


	//----- nvinfo : EIATTR_KPARAM_INFO
	.align		4
.L_17:
        /*0038*/ 	.byte	0x04, 0x17
        /*003a*/ 	.short	(.L_19 - .L_18)
.L_18:
        /*003c*/ 	.word	0x00000000
        /*0040*/ 	.short	0x0003
        /*0042*/ 	.short	0x0018
        /*0044*/ 	.byte	0x00, 0xf4, 0x21, 0x00


	//----- nvinfo : EIATTR_KPARAM_INFO
	.align		4
.L_19:
        /*0048*/ 	.byte	0x04, 0x17
        /*004a*/ 	.short	(.L_21 - .L_20)
.L_20:
        /*004c*/ 	.word	0x00000000
        /*0050*/ 	.short	0x0002
        /*0052*/ 	.short	0x0010
        /*0054*/ 	.byte	0x00, 0xf4, 0x21, 0x00


	//----- nvinfo : EIATTR_KPARAM_INFO
	.align		4
.L_21:
        /*0058*/ 	.byte	0x04, 0x17
        /*005a*/ 	.short	(.L_23 - .L_22)
.L_22:
        /*005c*/ 	.word	0x00000000
        /*0060*/ 	.short	0x0001
        /*0062*/ 	.short	0x0008
        /*0064*/ 	.byte	0x00, 0xf4, 0x21, 0x00


	//----- nvinfo : EIATTR_KPARAM_INFO
	.align		4
.L_23:
        /*0068*/ 	.byte	0x04, 0x17
        /*006a*/ 	.short	(.L_25 - .L_24)
.L_24:
        /*006c*/ 	.word	0x00000000
        /*0070*/ 	.short	0x0000
        /*0072*/ 	.short	0x0000
        /*0074*/ 	.byte	0x00, 0xf4, 0x21, 0x00


	//----- nvinfo : EIATTR_SPARSE_MMA_MASK
	.align		4
.L_25:
        /*0078*/ 	.byte	0x03, 0x50
        /*007a*/ 	.short	0x0000


	//----- nvinfo : EIATTR_MAXREG_COUNT
	.align		4
        /*007c*/ 	.byte	0x03, 0x1b
        /*007e*/ 	.short	0x00ff


	//----- nvinfo : EIATTR_EXIT_INSTR_OFFSETS
	.align		4
        /*0080*/ 	.byte	0x04, 0x1c
        /*0082*/ 	.short	(.L_27 - .L_26)


	//   ....[0]....
.L_26:
        /*0084*/ 	.word	0x00000270


	//   ....[1]....
        /*0088*/ 	.word	0x00000290


	//----- nvinfo : EIATTR_REQNTID
	.align		4
.L_27:
        /*008c*/ 	.byte	0x04, 0x10
        /*008e*/ 	.short	(.L_29 - .L_28)
.L_28:
        /*0090*/ 	.word	0x00000020
        /*0094*/ 	.word	0x00000001
        /*0098*/ 	.word	0x00000001


	//----- nvinfo : EIATTR_CBANK_PARAM_SIZE
	.align		4
.L_29:
        /*009c*/ 	.byte	0x03, 0x19
        /*009e*/ 	.short	0x0034


	//----- nvinfo : EIATTR_PARAM_CBANK
	.align		4
        /*00a0*/ 	.byte	0x04, 0x0a
        /*00a2*/ 	.short	(.L_31 - .L_30)
	.align		4
.L_30:
        /*00a4*/ 	.word	index@(.nv.constant0.triton_poi_fused__native_batch_norm_legit_no_training_relu_5)
        /*00a8*/ 	.short	0x0210
        /*00aa*/ 	.short	0x0034


	//----- nvinfo : EIATTR_SW_WAR
	.align		4
.L_31:
        /*00ac*/ 	.byte	0x04, 0x36
        /*00ae*/ 	.short	(.L_33 - .L_32)
.L_32:
        /*00b0*/ 	.word	0x00000008
.L_33:


//--------------------- .nv.callgraph             --------------------------
	.section	.nv.callgraph,"",@"SHT_CUDA_CALLGRAPH"
	.align	4
	.sectionentsize	8
	.align		4
        /*0000*/ 	.word	0x00000000
	.align		4
        /*0004*/ 	.word	0xffffffff
	.align		4
        /*0008*/ 	.word	0x00000000
	.align		4
        /*000c*/ 	.word	0xfffffffe
	.align		4
        /*0010*/ 	.word	0x00000000
	.align		4
        /*0014*/ 	.word	0xfffffffd
	.align		4
        /*0018*/ 	.word	0x00000000
	.align		4
        /*001c*/ 	.word	0xfffffffc


//--------------------- .nv.constant4             --------------------------
	.section	.nv.constant4,"a",@progbits
	.align	8
	.align		8
.nv.constant4:
        /*0000*/ 	.dword	_$_str
	.align		8
        /*0008*/ 	.dword	_$_str_$_2


//--------------------- .text.triton_poi_fused__native_batch_norm_legit_no_training_relu_5 --------------------------
	.section	.text.triton_poi_fused__native_batch_norm_legit_no_training_relu_5,"ax",@progbits
	.align	128
        .global         triton_poi_fused__native_batch_norm_legit_no_training_relu_5
        .type           triton_poi_fused__native_batch_norm_legit_no_training_relu_5,@function
        .size           triton_poi_fused__native_batch_norm_legit_no_training_relu_5,(.L_x_1 - triton_poi_fused__native_batch_norm_legit_no_training_relu_5)
        .other          triton_poi_fused__native_batch_norm_legit_no_training_relu_5,@"STO_CUDA_ENTRY STV_DEFAULT"
triton_poi_fused__native_batch_norm_legit_no_training_relu_5:
.text.triton_poi_fused__native_batch_norm_legit_no_training_relu_5:
[----:B------:R-:W0:Y:S08]  /*0000*/  LDC R1, c[0x0][0x28] ;  /* 0x00000a00ff017b82 */ /* 0x000e300000000800 */
[----:B------:R-:W1:Y:S01]  /*0010*/  LDC.64 R2, c[0x0][0x220] ;  /* 0x00008800ff027b82 */ /* 0x000e620000000a00 */
[----:B------:R-:W-:Y:S01]  /*0020*/  ULDC.64 UR4, c[0x0][0x208] ;  /* 0x0000820000047ab9 */ /* 0x000fe20000000a00 */
[----:B------:R-:W2:Y:S01]  /*0030*/  S2R R14, SR_TID.X ;  /* 0x00000000000e7919 */ /* 0x000ea20000002100 */
[----:B------:R-:W3:Y:S05]  /*0040*/  S2R R13, SR_CTAID.X ;  /* 0x00000000000d7919 */ /* 0x000eea0000002500 */
[----:B------:R-:W4:Y:S01]  /*0050*/  LDC.64 R10, c[0x0][0x210] ;  /* 0x00008400ff0a7b82 */ /* 0x000f220000000a00 */
[----:B-1----:R4:W5:Y:S07]  /*0060*/  LDG.E R12, desc[UR4][R2.64] ;  /* 0x00000004020c7981 */ /* 0x00296e000c1e1900 */
[----:B------:R-:W1:Y:S08]  /*0070*/  LDC.64 R4, c[0x0][0x218] ;  /* 0x00008600ff047b82 */ /* 0x000e700000000a00 */
[----:B------:R-:W1:Y:S01]  /*0080*/  LDC.64 R6, c[0x0][0x228] ;  /* 0x00008a00ff067b82 */ /* 0x000e620000000a00 */
[----:B--2---:R-:W-:-:S04]  /*0090*/  LOP3.LUT R0, R14, 0x3, RZ, 0xc0, !PT ;  /* 0x000000030e007812 */ /* 0x004fc800078ec0ff */
[----:B---3--:R-:W-:Y:S01]  /*00a0*/  LEA R13, R13, R0, 0x2 ;  /* 0x000000000d0d7211 */ /* 0x008fe200078e10ff */
[----:B------:R-:W-:Y:S02]  /*00b0*/  HFMA2.MMA R0, -RZ, RZ, 0, 0 ;  /* 0x00000000ff007435 */ /* 0x000fe400000001ff */
[----:B------:R-:W2:Y:S01]  /*00c0*/  LDC.64 R8, c[0x0][0x230] ;  /* 0x00008c00ff087b82 */ /* 0x000ea20000000a00 */
[C---:B------:R-:W-:Y:S01]  /*00d0*/  ISETP.GE.AND P0, PT, R13.reuse, 0x4, PT ;  /* 0x000000040d00780c */ /* 0x040fe20003f06270 */
[C---:B----4-:R-:W-:Y:S01]  /*00e0*/  IMAD.WIDE R2, R13.reuse, 0x4, R10 ;  /* 0x000000040d027825 */ /* 0x050fe200078e020a */
[----:B-1----:R-:W3:Y:S11]  /*00f0*/  LDG.E R5, desc[UR4][R4.64] ;  /* 0x0000000404057981 */ /* 0x002ef6000c1e1900 */
[----:B------:R1:W3:Y:S04]  /*0100*/  @!P0 LDG.E R0, desc[UR4][R2.64] ;  /* 0x0000000402008981 */ /* 0x0002e8000c1e1900 */
[----:B0-----:R-:W4:Y:S04]  /*0110*/  LDG.E R6, desc[UR4][R6.64] ;  /* 0x0000000406067981 */ /* 0x001f28000c1e1900 */
[----:B--2---:R-:W4:Y:S01]  /*0120*/  LDG.E R9, desc[UR4][R8.64] ;  /* 0x0000000408097981 */ /* 0x004f22000c1e1900 */
[----:B------:R-:W-:Y:S01]  /*0130*/  MOV R11, 0x3e800000 ;  /* 0x3e800000000b7802 */ /* 0x000fe20000000f00 */
[----:B-1----:R-:W0:Y:S02]  /*0140*/  LDC.64 R2, c[0x0][0x238] ;  /* 0x00008e00ff027b82 */ /* 0x002e240000000a00 */
[----:B0-----:R-:W-:-:S04]  /*0150*/  IMAD.WIDE R2, R13, 0x4, R2 ;  /* 0x000000040d027825 */ /* 0x001fc800078e0202 */
[----:B-----5:R-:W-:-:S04]  /*0160*/  FADD R12, R12, 9.9999997473787516356e-06 ;  /* 0x3727c5ac0c0c7421 */ /* 0x020fc80000000000 */
[----:B------:R-:W0:Y:S02]  /*0170*/  MUFU.SQRT R10, R12 ;  /* 0x0000000c000a7308 */ /* 0x000e240000002000 */
[C---:B0-----:R-:W-:Y:S02]  /*0180*/  FSETP.GT.AND P0, PT, R10.reuse, 8.50705917302346158658e+37, PT ;  /* 0x7e8000000a00780b */ /* 0x041fe40003f04000 */
[----:B------:R-:W-:-:S11]  /*0190*/  FSETP.GEU.AND P1, PT, R10, 1.175494350822287508e-38, PT ;  /* 0x008000000a00780b */ /* 0x000fd60003f2e000 */
[----:B------:R-:W-:-:S04]  /*01a0*/  @P0 FMUL R10, R10, 0.25 ;  /* 0x3e8000000a0a0820 */ /* 0x000fc80000400000 */
[----:B------:R-:W-:-:S06]  /*01b0*/  @!P1 FMUL R10, R10, 16777216 ;  /* 0x4b8000000a0a9820 */ /* 0x000fcc0000400000 */
[----:B------:R-:W0:Y:S01]  /*01c0*/  MUFU.RCP R10, R10 ;  /* 0x0000000a000a7308 */ /* 0x000e220000001000 */
[----:B------:R-:W-:Y:S02]  /*01d0*/  FSEL R11, R11, 1, P0 ;  /* 0x3f8000000b0b7808 */ /* 0x000fe40000000000 */
[----:B------:R-:W-:-:S03]  /*01e0*/  LOP3.LUT P0, RZ, R14, 0x1c, RZ, 0xc0, !PT ;  /* 0x0000001c0eff7812 */ /* 0x000fc6000780c0ff */
[----:B------:R-:W-:Y:S01]  /*01f0*/  @!P1 FMUL R11, R11, 16777216 ;  /* 0x4b8000000b0b9820 */ /* 0x000fe20000400000 */
[----:B---3--:R-:W-:Y:S01]  /*0200*/  FADD R0, -R5, R0 ;  /* 0x0000000005007221 */ /* 0x008fe20000000100 */
[----:B------:R-:W-:Y:S02]  /*0210*/  ISETP.LT.AND P0, PT, R13, 0x4, !P0 ;  /* 0x000000040d00780c */ /* 0x000fe40004701270 */
[----:B0-----:R-:W-:-:S04]  /*0220*/  FMUL R11, R10, R11 ;  /* 0x0000000b0a0b7220 */ /* 0x001fc80000400000 */
[----:B------:R-:W-:-:S04]  /*0230*/  FMUL R0, R0, R11 ;  /* 0x0000000b00007220 */ /* 0x000fc80000400000 */
[----:B----4-:R-:W-:-:S05]  /*0240*/  FFMA R0, R6, R0, R9 ;  /* 0x0000000006007223 */ /* 0x010fca0000000009 */
[----:B------:R-:W-:-:S04]  /*0250*/  FSETP.GEU.AND P1, PT, R0, RZ, PT ;  /* 0x000000ff0000720b */ /* 0x000fc80003f2e000 */
[----:B------:R-:W-:Y:S01]  /*0260*/  FSEL R5, R0, RZ, P1 ;  /* 0x000000ff00057208 */ /* 0x000fe20000800000 */
[----:B------:R-:W-:Y:S08]  /*0270*/  @!P0 EXIT ;  /* 0x000000000000894d */ /* 0x000ff00003800000 */
[----:B------:R-:W-:Y:S01]  /*0280*/  STG.E desc[UR4][R2.64], R5 ;  /* 0x0000000502007986 */ /* 0x000fe2000c101904 */
[----:B------:R-:W-:Y:S05]  /*0290*/  EXIT ;  /* 0x000000000000794d */ /* 0x000fea0003800000 */
.L_x_0:
[----:B------:R-:W-:-:S00]  /*02a0*/  BRA `(.L_x_0) ;  /* 0xfffffffc00fc7947 */ /* 0x000fc0000383ffff */
[----:B------:R-:W-:-:S00]  /*02b0*/  NOP ;  /* 0x0000000000007918 */ /* 0x000fc00000000000 */
        /* <DEDUP_REMOVED lines=12> */
.L_x_1:


//--------------------- .nv.global.init           --------------------------
	.section	.nv.global.init,"aw",@progbits
.nv.global.init:
	.type		_$_str,@object
	.size		_$_str,(_$_str_$_2 - _$_str)
_$_str:
        /*0000*/ 	.byte	0x5f, 0x5f, 0x43, 0x55, 0x44, 0x41, 0x5f, 0x46, 0x54, 0x5a, 0x00
	.type		_$_str_$_2,@object
	.size		_$_str_$_2,(.L_1 - _$_str_$_2)
_$_str_$_2:
        /*000b*/ 	.byte	0x5f, 0x5f, 0x43, 0x55, 0x44, 0x41, 0x5f, 0x50, 0x52, 0x45, 0x43, 0x5f, 0x53, 0x51, 0x52, 0x54
        /*001b*/ 	.byte	0x00
.L_1:


//--------------------- .nv.constant0.triton_poi_fused__native_batch_norm_legit_no_training_relu_5 --------------------------
	.section	.nv.constant0.triton_poi_fused__native_batch_norm_legit_no_training_relu_5,"a",@progbits
	.sectionflags	@""
	.align	4
.nv.constant0.triton_poi_fused__native_batch_norm_legit_no_training_relu_5:
	.zero		580
